	.headerflags	@"EF_CUDA_TEXMODE_UNIFIED EF_CUDA_64BIT_ADDRESS EF_CUDA_ACCELERATORS EF_CUDA_SM90 EF_CUDA_VIRTUAL_SM(EF_CUDA_SM90)"
	.elftype	@"ET_EXEC"


//--------------------- .nv.info                  --------------------------
	.section	.nv.info,"",@"SHT_CUDA_INFO"
	.align	4


	//----- nvinfo : EIATTR_REGCOUNT
	.align		4
        /*0000*/ 	.byte	0x04, 0x2f
        /*0002*/ 	.short	(.L_1 - .L_0)
	.align		4
.L_0:
        /*0004*/ 	.word	index@(triton_poi_fused__softmax_div_eq_masked_fill_mul_3)
        /*0008*/ 	.word	0x00000013


	//----- nvinfo : EIATTR_MIN_STACK_SIZE
	.align		4
.L_1:
        /*000c*/ 	.byte	0x04, 0x12
        /*000e*/ 	.short	(.L_3 - .L_2)
	.align		4
.L_2:
        /*0010*/ 	.word	index@(triton_poi_fused__softmax_div_eq_masked_fill_mul_3)
        /*0014*/ 	.word	0x00000000


	//----- nvinfo : EIATTR_FRAME_SIZE
	.align		4
.L_3:
        /*0018*/ 	.byte	0x04, 0x11
        /*001a*/ 	.short	(.L_5 - .L_4)
	.align		4
.L_4:
        /*001c*/ 	.word	index@(triton_poi_fused__softmax_div_eq_masked_fill_mul_3)
        /*0020*/ 	.word	0x00000000


	//----- nvinfo : EIATTR_MIN_STACK_SIZE
	.align		4
.L_5:
        /*0024*/ 	.byte	0x04, 0x12
        /*0026*/ 	.short	(.L_7 - .L_6)
	.align		4
.L_6:
        /*0028*/ 	.word	index@(triton_poi_fused__softmax_div_eq_masked_fill_mul_3)
        /*002c*/ 	.word	0x00000000
.L_7:


//--------------------- .nv.info.triton_poi_fused__softmax_div_eq_masked_fill_mul_3 --------------------------
	.section	.nv.info.triton_poi_fused__softmax_div_eq_masked_fill_mul_3,"",@"SHT_CUDA_INFO"
	.sectionflags	@""
	.align	4


	//----- nvinfo : EIATTR_CUDA_API_VERSION
	.align		4
        /*0000*/ 	.byte	0x04, 0x37
        /*0002*/ 	.short	(.L_9 - .L_8)
.L_8:
        /*0004*/ 	.word	0x0000007c


	//----- nvinfo : EIATTR_KPARAM_INFO
	.align		4
.L_9:
        /*0008*/ 	.byte	0x04, 0x17
        /*000a*/ 	.short	(.L_11 - .L_10)
.L_10:
        /*000c*/ 	.word	0x00000000
        /*0010*/ 	.short	0x0004
        /*0012*/ 	.short	0x0020
        /*0014*/ 	.byte	0x00, 0xf0, 0x11, 0x00


	//----- nvinfo : EIATTR_KPARAM_INFO
	.align		4
.L_11:
        /*0018*/ 	.byte	0x04, 0x17
        /*001a*/ 	.short	(.L_13 - .L_12)
.L_12:
        /*001c*/ 	.word	0x00000000
        /*0020*/ 	.short	0x0003
        /*0022*/ 	.short	0x0018
        /*0024*/ 	.byte	0x00, 0xf4, 0x21, 0x00


	//----- nvinfo : EIATTR_KPARAM_INFO
	.align		4
.L_13:
        /*0028*/ 	.byte	0x04, 0x17
        /*002a*/ 	.short	(.L_15 - .L_14)
.L_14:
        /*002c*/ 	.word	0x00000000
        /*0030*/ 	.short	0x0002
        /*0032*/ 	.short	0x0010
        /*0034*/ 	.byte	0x00, 0xf4, 0x21, 0x00


	//----- nvinfo : EIATTR_KPARAM_INFO
	.align		4
.L_15:
        /*0038*/ 	.byte	0x04, 0x17
        /*003a*/ 	.short	(.L_17 - .L_16)
.L_16:
        /*003c*/ 	.word	0x00000000
        /*0040*/ 	.short	0x0001
        /*0042*/ 	.short	0x0008
        /*0044*/ 	.byte	0x00, 0xf4, 0x21, 0x00


	//----- nvinfo : EIATTR_KPARAM_INFO
	.align		4
.L_17:
        /*0048*/ 	.byte	0x04, 0x17
        /*004a*/ 	.short	(.L_19 - .L_18)
.L_18:
        /*004c*/ 	.word	0x00000000
        /*0050*/ 	.short	0x0000
        /*0052*/ 	.short	0x0000
        /*0054*/ 	.byte	0x00, 0xf4, 0x21, 0x00


	//----- nvinfo : EIATTR_SPARSE_MMA_MASK
	.align		4
.L_19:
        /*0058*/ 	.byte	0x03, 0x50
        /*005a*/ 	.short	0x0000


	//----- nvinfo : EIATTR_MAXREG_COUNT
	.align		4
        /*005c*/ 	.byte	0x03, 0x1b
        /*005e*/ 	.short	0x00ff


	//----- nvinfo : EIATTR_EXIT_INSTR_OFFSETS
	.align		4
        /*0060*/ 	.byte	0x04, 0x1c
        /*0062*/ 	.short	(.L_21 - .L_20)


	//   ....[0]....
.L_20:
        /*0064*/ 	.word	0x00000470


	//   ....[1]....
        /*0068*/ 	.word	0x00000490


	//----- nvinfo : EIATTR_REQNTID
	.align		4
.L_21:
        /*006c*/ 	.byte	0x04, 0x10
        /*006e*/ 	.short	(.L_23 - .L_22)
.L_22:
        /*0070*/ 	.word	0x00000080
        /*0074*/ 	.word	0x00000001
        /*0078*/ 	.word	0x00000001


	//----- nvinfo : EIATTR_CBANK_PARAM_SIZE
	.align		4
.L_23:
        /*007c*/ 	.byte	0x03, 0x19
        /*007e*/ 	.short	0x0024


	//----- nvinfo : EIATTR_PARAM_CBANK
	.align		4
        /*0080*/ 	.byte	0x04, 0x0a
        /*0082*/ 	.short	(.L_25 - .L_24)
	.align		4
.L_24:
        /*0084*/ 	.word	index@(.nv.constant0.triton_poi_fused__softmax_div_eq_masked_fill_mul_3)
        /*0088*/ 	.short	0x0210
        /*008a*/ 	.short	0x0024


	//----- nvinfo : EIATTR_SW_WAR
	.align		4
.L_25:
        /*008c*/ 	.byte	0x04, 0x36
        /*008e*/ 	.short	(.L_27 - .L_26)
.L_26:
        /*0090*/ 	.word	0x00000008
.L_27:


//--------------------- .nv.callgraph             --------------------------
	.section	.nv.callgraph,"",@"SHT_CUDA_CALLGRAPH"
	.align	4
	.sectionentsize	8
	.align		4
        /*0000*/ 	.word	0x00000000
	.align		4
        /*0004*/ 	.word	0xffffffff
	.align		4
        /*0008*/ 	.word	0x00000000
	.align		4
        /*000c*/ 	.word	0xfffffffe
	.align		4
        /*0010*/ 	.word	0x00000000
	.align		4
        /*0014*/ 	.word	0xfffffffd
	.align		4
        /*0018*/ 	.word	0x00000000
	.align		4
        /*001c*/ 	.word	0xfffffffc


//--------------------- .text.triton_poi_fused__softmax_div_eq_masked_fill_mul_3 --------------------------
	.section	.text.triton_poi_fused__softmax_div_eq_masked_fill_mul_3,"ax",@progbits
	.align	128
        .global         triton_poi_fused__softmax_div_eq_masked_fill_mul_3
        .type           triton_poi_fused__softmax_div_eq_masked_fill_mul_3,@function
        .size           triton_poi_fused__softmax_div_eq_masked_fill_mul_3,(.L_x_1 - triton_poi_fused__softmax_div_eq_masked_fill_mul_3)
        .other          triton_poi_fused__softmax_div_eq_masked_fill_mul_3,@"STO_CUDA_ENTRY STV_DEFAULT"
triton_poi_fused__softmax_div_eq_masked_fill_mul_3:
.text.triton_poi_fused__softmax_div_eq_masked_fill_mul_3:
[----:B------:R-:W0:Y:S02]  /*0000*/  LDC R1, c[0x0][0x28] ;  /* 0x00000a00ff017b82 */ /* 0x000e240000000800 */
[----:B------:R-:W1:Y:S01]  /*0010*/  S2R R0, SR_TID.X ;  /* 0x0000000000007919 */ /* 0x000e620000002100 */
[----:B------:R-:W2:Y:S01]  /*0020*/  LDC.64 R8, c[0x0][0x218] ;  /* 0x00008600ff087b82 */ /* 0x000ea20000000a00 */
[----:B------:R-:W-:Y:S01]  /*0030*/  HFMA2.MMA R12, -RZ, RZ, 0, 0 ;  /* 0x00000000ff0c7435 */ /* 0x000fe200000001ff */
[----:B------:R-:W-:Y:S01]  /*0040*/  ULDC.64 UR4, c[0x0][0x208] ;  /* 0x0000820000047ab9 */ /* 0x000fe20000000a00 */
[----:B------:R-:W3:Y:S05]  /*0050*/  S2R R7, SR_CTAID.X ;  /* 0x0000000000077919 */ /* 0x000eea0000002500 */
[----:B------:R-:W4:Y:S01]  /*0060*/  LDC.64 R4, c[0x0][0x210] ;  /* 0x00008400ff047b82 */ /* 0x000f220000000a00 */
[----:B-1----:R-:W-:-:S02]  /*0070*/  SHF.L.U32 R0, R0, 0x1, RZ ;  /* 0x0000000100007819 */ /* 0x002fc400000006ff */
[----:B---3--:R-:W-:Y:S02]  /*0080*/  SHF.R.S32.HI R2, RZ, 0x17, R7 ;  /* 0x00000017ff027819 */ /* 0x008fe40000011407 */
[----:B------:R-:W-:Y:S02]  /*0090*/  LOP3.LUT R0, R0, 0xfe, RZ, 0xc0, !PT ;  /* 0x000000fe00007812 */ /* 0x000fe400078ec0ff */
[----:B------:R-:W-:Y:S02]  /*00a0*/  SGXT R2, R2, 0x1 ;  /* 0x000000010202781a */ /* 0x000fe40000000200 */
[----:B------:R-:W-:-:S04]  /*00b0*/  LEA R7, R7, R0, 0x8 ;  /* 0x0000000007077211 */ /* 0x000fc800078e40ff */
[----:B------:R-:W-:Y:S01]  /*00c0*/  LEA.HI R2, R2, R7, RZ, 0x2 ;  /* 0x0000000702027211 */ /* 0x000fe200078f10ff */
[C---:B----4-:R-:W-:Y:S01]  /*00d0*/  IMAD.WIDE R4, R7.reuse, 0x4, R4 ;  /* 0x0000000407047825 */ /* 0x050fe200078e0204 */
[----:B------:R-:W-:Y:S02]  /*00e0*/  ISETP.GE.AND P0, PT, R7, 0x100, PT ;  /* 0x000001000700780c */ /* 0x000fe40003f06270 */
[--C-:B------:R-:W-:Y:S02]  /*00f0*/  SHF.R.S32.HI R13, RZ, 0x2, R2.reuse ;  /* 0x00000002ff0d7819 */ /* 0x100fe40000011402 */
[----:B------:R-:W-:-:S04]  /*0100*/  SHF.R.S32.HI R2, RZ, 0x1f, R2 ;  /* 0x0000001fff027819 */ /* 0x000fc80000011402 */
[----:B------:R-:W-:Y:S02]  /*0110*/  LEA.HI R0, R2, R13, RZ, 0x4 ;  /* 0x0000000d02007211 */ /* 0x000fe400078f20ff */
[----:B------:R-:W1:Y:S02]  /*0120*/  LDC.64 R2, c[0x0][0x220] ;  /* 0x00008800ff027b82 */ /* 0x000e640000000a00 */
[----:B------:R-:W-:-:S05]  /*0130*/  LOP3.LUT R0, R0, 0xfffffff0, RZ, 0xc0, !PT ;  /* 0xfffffff000007812 */ /* 0x000fca00078ec0ff */
[----:B------:R-:W-:Y:S02]  /*0140*/  IMAD.IADD R11, R13, 0x1, -R0 ;  /* 0x000000010d0b7824 */ /* 0x000fe400078e0a00 */
[----:B------:R-:W-:Y:S02]  /*0150*/  IMAD.MOV.U32 R0, RZ, RZ, RZ ;  /* 0x000000ffff007224 */ /* 0x000fe400078e00ff */
[----:B--2---:R-:W-:Y:S01]  /*0160*/  IMAD.WIDE R8, R11, 0x4, R8 ;  /* 0x000000040b087825 */ /* 0x004fe200078e0208 */
[----:B------:R-:W-:Y:S01]  /*0170*/  CS2R R6, SRZ ;  /* 0x0000000000067805 */ /* 0x000fe2000001ff00 */
[----:B------:R-:W2:Y:S03]  /*0180*/  LDC.64 R10, c[0x0][0x228] ;  /* 0x00008a00ff0a7b82 */ /* 0x000ea60000000a00 */
[----:B------:R-:W3:Y:S04]  /*0190*/  @!P0 LDG.E.EL R12, desc[UR4][R8.64] ;  /* 0x00000004080c8981 */ /* 0x000ee8000c2e1900 */
[----:B------:R-:W4:Y:S01]  /*01a0*/  @!P0 LDG.E.EL R0, desc[UR4][R8.64] ;  /* 0x0000000408008981 */ /* 0x000f22000c2e1900 */
[----:B------:R-:W-:-:S03]  /*01b0*/  CS2R R14, SRZ ;  /* 0x00000000000e7805 */ /* 0x000fc6000001ff00 */
[----:B------:R-:W5:Y:S01]  /*01c0*/  @!P0 LDG.E.64 R6, desc[UR4][R4.64] ;  /* 0x0000000404068981 */ /* 0x000f62000c1e1b00 */
[----:B-1----:R-:W-:-:S05]  /*01d0*/  IMAD.WIDE R2, R13, 0x4, R2 ;  /* 0x000000040d027825 */ /* 0x002fca00078e0202 */
[----:B------:R-:W5:Y:S04]  /*01e0*/  @!P0 LDG.E.EL R15, desc[UR4][R2.64] ;  /* 0x00000004020f8981 */ /* 0x000f68000c2e1900 */
[----:B------:R1:W5:Y:S01]  /*01f0*/  @!P0 LDG.E.EL R14, desc[UR4][R2.64] ;  /* 0x00000004020e8981 */ /* 0x000362000c2e1900 */
[----:B------:R-:W-:Y:S01]  /*0200*/  HFMA2.MMA R16, -RZ, RZ, 0, 0 ;  /* 0x00000000ff107435 */ /* 0x000fe200000001ff */
[----:B--2---:R-:W-:Y:S01]  /*0210*/  IMAD.WIDE R10, R13, 0x4, R10 ;  /* 0x000000040d0a7825 */ /* 0x004fe200078e020a */
[----:B------:R-:W-:-:S06]  /*0220*/  MOV R13, RZ ;  /* 0x000000ff000d7202 */ /* 0x000fcc0000000f00 */
[----:B------:R-:W2:Y:S04]  /*0230*/  @!P0 LDG.E.EL R13, desc[UR4][R10.64] ;  /* 0x000000040a0d8981 */ /* 0x000ea8000c2e1900 */
[----:B------:R-:W2:Y:S01]  /*0240*/  @!P0 LDG.E.EL R16, desc[UR4][R10.64] ;  /* 0x000000040a108981 */ /* 0x000ea2000c2e1900 */
[----:B---3--:R-:W-:Y:S01]  /*0250*/  FMUL R12, R12, R12 ;  /* 0x0000000c0c0c7220 */ /* 0x008fe20000400000 */
[----:B----4-:R-:W-:-:S04]  /*0260*/  FMUL R0, R0, R0 ;  /* 0x0000000000007220 */ /* 0x010fc80000400000 */
[----:B------:R-:W-:-:S04]  /*0270*/  FSETP.NEU.AND P1, PT, R12, RZ, PT ;  /* 0x000000ff0c00720b */ /* 0x000fc80003f2d000 */
[----:B-----5:R-:W-:Y:S02]  /*0280*/  FSEL R8, R7, -10000, P1 ;  /* 0xc61c400007087808 */ /* 0x020fe40000800000 */
[----:B------:R-:W-:-:S03]  /*0290*/  FSETP.NEU.AND P1, PT, R0, RZ, PT ;  /* 0x000000ff0000720b */ /* 0x000fc60003f2d000 */
[----:B------:R-:W-:Y:S01]  /*02a0*/  FADD R8, R8, -R15 ;  /* 0x8000000f08087221 */ /* 0x000fe20000000000 */
[----:B-1----:R-:W-:-:S03]  /*02b0*/  FSEL R3, R6, -10000, P1 ;  /* 0xc61c400006037808 */ /* 0x002fc60000800000 */
[----:B------:R-:W-:Y:S02]  /*02c0*/  FMUL R8, R8, 1.4426950216293334961 ;  /* 0x3fb8aa3b08087820 */ /* 0x000fe40000400000 */
[----:B------:R-:W-:-:S03]  /*02d0*/  FADD R3, R3, -R14 ;  /* 0x8000000e03037221 */ /* 0x000fc60000000000 */
[----:B------:R-:W-:Y:S01]  /*02e0*/  FSETP.GEU.AND P4, PT, R8, -126, PT ;  /* 0xc2fc00000800780b */ /* 0x000fe20003f8e000 */
[----:B------:R-:W-:Y:S01]  /*02f0*/  FMUL R3, R3, 1.4426950216293334961 ;  /* 0x3fb8aa3b03037820 */ /* 0x000fe20000400000 */
[----:B--2---:R-:W-:-:S04]  /*0300*/  FSETP.GT.AND P2, PT, |R13|, 8.50705917302346158658e+37, PT ;  /* 0x7e8000000d00780b */ /* 0x004fc80003f44200 */
[----:B------:R-:W-:Y:S02]  /*0310*/  FSETP.GEU.AND P3, PT, R3, -126, PT ;  /* 0xc2fc00000300780b */ /* 0x000fe40003f6e000 */
[C---:B------:R-:W-:Y:S02]  /*0320*/  FSETP.GT.AND P1, PT, |R16|.reuse, 8.50705917302346158658e+37, PT ;  /* 0x7e8000001000780b */ /* 0x040fe40003f24200 */
[----:B------:R-:W-:Y:S02]  /*0330*/  FSETP.GEU.AND P6, PT, |R13|, 1.175494350822287508e-38, PT ;  /* 0x008000000d00780b */ /* 0x000fe40003fce200 */
[----:B------:R-:W-:Y:S01]  /*0340*/  FSETP.GEU.AND P5, PT, |R16|, 1.175494350822287508e-38, PT ;  /* 0x008000001000780b */ /* 0x000fe20003fae200 */
[----:B------:R-:W-:-:S04]  /*0350*/  @!P4 FMUL R8, R8, 0.5 ;  /* 0x3f0000000808c820 */ /* 0x000fc80000400000 */
[----:B------:R-:W1:Y:S01]  /*0360*/  MUFU.EX2 R2, R8 ;  /* 0x0000000800027308 */ /* 0x000e620000000800 */
[----:B------:R-:W-:Y:S01]  /*0370*/  @P2 FMUL R13, R13, 0.25 ;  /* 0x3e8000000d0d2820 */ /* 0x000fe20000400000 */
[----:B------:R-:W-:Y:S02]  /*0380*/  @!P3 FMUL R3, R3, 0.5 ;  /* 0x3f0000000303b820 */ /* 0x000fe40000400000 */
[----:B------:R-:W-:Y:S02]  /*0390*/  @P1 FMUL R16, R16, 0.25 ;  /* 0x3e80000010101820 */ /* 0x000fe40000400000 */
[----:B------:R-:W-:Y:S02]  /*03a0*/  @!P6 FMUL R13, R13, 16777216 ;  /* 0x4b8000000d0de820 */ /* 0x000fe40000400000 */
[----:B------:R-:W2:Y:S01]  /*03b0*/  MUFU.EX2 R0, R3 ;  /* 0x0000000300007308 */ /* 0x000ea20000000800 */
[----:B------:R-:W-:Y:S01]  /*03c0*/  @!P5 FMUL R16, R16, 16777216 ;  /* 0x4b8000001010d820 */ /* 0x000fe20000400000 */
[----:B-1----:R-:W-:-:S06]  /*03d0*/  @!P4 FMUL R2, R2, R2 ;  /* 0x000000020202c220 */ /* 0x002fcc0000400000 */
[----:B------:R-:W1:Y:S01]  /*03e0*/  MUFU.RCP R9, R13 ;  /* 0x0000000d00097308 */ /* 0x000e620000001000 */
[----:B------:R-:W-:Y:S01]  /*03f0*/  @P2 FMUL R2, R2, 0.25 ;  /* 0x3e80000002022820 */ /* 0x000fe20000400000 */
[----:B--2---:R-:W-:-:S06]  /*0400*/  @!P3 FMUL R0, R0, R0 ;  /* 0x000000000000b220 */ /* 0x004fcc0000400000 */
[----:B------:R-:W2:Y:S01]  /*0410*/  MUFU.RCP R7, R16 ;  /* 0x0000001000077308 */ /* 0x000ea20000001000 */
[----:B------:R-:W-:Y:S01]  /*0420*/  @!P6 FMUL R2, R2, 16777216 ;  /* 0x4b8000000202e820 */ /* 0x000fe20000400000 */
[----:B------:R-:W-:-:S04]  /*0430*/  @P1 FMUL R0, R0, 0.25 ;  /* 0x3e80000000001820 */ /* 0x000fc80000400000 */
[----:B------:R-:W-:Y:S01]  /*0440*/  @!P5 FMUL R0, R0, 16777216 ;  /* 0x4b8000000000d820 */ /* 0x000fe20000400000 */
[----:B-1----:R-:W-:-:S03]  /*0450*/  FMUL R9, R9, R2 ;  /* 0x0000000209097220 */ /* 0x002fc60000400000 */
[----:B--2---:R-:W-:Y:S01]  /*0460*/  FMUL R8, R7, R0 ;  /* 0x0000000007087220 */ /* 0x004fe20000400000 */
[----:B------:R-:W-:Y:S06]  /*0470*/  @P0 EXIT ;  /* 0x000000000000094d */ /* 0x000fec0003800000 */
[----:B------:R-:W-:Y:S01]  /*0480*/  STG.E.64 desc[UR4][R4.64], R8 ;  /* 0x0000000804007986 */ /* 0x000fe2000c101b04 */
[----:B------:R-:W-:Y:S05]  /*0490*/  EXIT ;  /* 0x000000000000794d */ /* 0x000fea0003800000 */
.L_x_0:
[----:B------:R-:W-:-:S00]  /*04a0*/  BRA `(.L_x_0) ;  /* 0xfffffffc00fc7947 */ /* 0x000fc0000383ffff */
[----:B------:R-:W-:-:S00]  /*04b0*/  NOP ;  /* 0x0000000000007918 */ /* 0x000fc00000000000 */
        /* <DEDUP_REMOVED lines=12> */
.L_x_1:


//--------------------- .nv.constant0.triton_poi_fused__softmax_div_eq_masked_fill_mul_3 --------------------------
	.section	.nv.constant0.triton_poi_fused__softmax_div_eq_masked_fill_mul_3,"a",@progbits
	.sectionflags	@""
	.align	4
.nv.constant0.triton_poi_fused__softmax_div_eq_masked_fill_mul_3:
	.zero		564
